//
// Generated by NVIDIA NVVM Compiler
//
// Compiler Build ID: CL-36424714
// Cuda compilation tools, release 13.0, V13.0.88
// Based on NVVM 20.0.0
//

.version 9.0
.target sm_100
.address_size 64

	// .globl	_Z4gemmPdS_S_iiii

.visible .entry _Z4gemmPdS_S_iiii(
	.param .u64 .ptr .align 1 _Z4gemmPdS_S_iiii_param_0,
	.param .u64 .ptr .align 1 _Z4gemmPdS_S_iiii_param_1,
	.param .u64 .ptr .align 1 _Z4gemmPdS_S_iiii_param_2,
	.param .u32 _Z4gemmPdS_S_iiii_param_3,
	.param .u32 _Z4gemmPdS_S_iiii_param_4,
	.param .u32 _Z4gemmPdS_S_iiii_param_5,
	.param .u32 _Z4gemmPdS_S_iiii_param_6
)
{
	.reg .pred 	%p<13>;
	.reg .b32 	%r<41>;
	.reg .b64 	%rd<54>;
	.reg .b64 	%fd<56>;

	ld.param.u64 	%rd8, [_Z4gemmPdS_S_iiii_param_0];
	ld.param.u64 	%rd9, [_Z4gemmPdS_S_iiii_param_1];
	ld.param.u64 	%rd7, [_Z4gemmPdS_S_iiii_param_2];
	ld.param.u32 	%r20, [_Z4gemmPdS_S_iiii_param_3];
	ld.param.u32 	%r18, [_Z4gemmPdS_S_iiii_param_4];
	ld.param.u32 	%r19, [_Z4gemmPdS_S_iiii_param_6];
	cvta.to.global.u64 	%rd1, %rd9;
	cvta.to.global.u64 	%rd2, %rd8;
	mov.u32 	%r21, %ctaid.y;
	mov.u32 	%r22, %ntid.y;
	mov.u32 	%r23, %tid.y;
	mad.lo.s32 	%r1, %r21, %r22, %r23;
	mov.u32 	%r24, %ctaid.x;
	mov.u32 	%r25, %ntid.x;
	mov.u32 	%r26, %tid.x;
	mad.lo.s32 	%r2, %r24, %r25, %r26;
	setp.ge.s32 	%p1, %r1, %r20;
	setp.ge.s32 	%p2, %r2, %r19;
	or.pred  	%p3, %p1, %p2;
	@%p3 bra 	$L__BB0_13;
	cvta.to.global.u64 	%rd10, %rd7;
	mad.lo.s32 	%r27, %r19, %r1, %r2;
	mul.wide.s32 	%rd11, %r27, 8;
	add.s64 	%rd3, %rd10, %rd11;
	mov.b64 	%rd12, 0;
	st.global.u64 	[%rd3], %rd12;
	setp.lt.s32 	%p4, %r18, 1;
	@%p4 bra 	$L__BB0_13;
	mul.lo.s32 	%r3, %r18, %r1;
	and.b32  	%r4, %r18, 7;
	setp.lt.u32 	%p5, %r18, 8;
	mov.b32 	%r39, 0;
	mov.f64 	%fd53, 0d0000000000000000;
	@%p5 bra 	$L__BB0_5;
	and.b32  	%r39, %r18, 2147483640;
	neg.s32 	%r37, %r39;
	shl.b32 	%r7, %r19, 3;
	mul.wide.u32 	%rd13, %r3, 8;
	add.s64 	%rd14, %rd13, %rd2;
	add.s64 	%rd53, %rd14, 32;
	mov.f64 	%fd53, 0d0000000000000000;
	mul.wide.s32 	%rd17, %r19, 8;
	mov.u32 	%r36, %r2;
$L__BB0_4:
	.pragma "nounroll";
	ld.global.f64 	%fd10, [%rd53+-32];
	mul.wide.s32 	%rd15, %r36, 8;
	add.s64 	%rd16, %rd1, %rd15;
	ld.global.f64 	%fd11, [%rd16];
	fma.rn.f64 	%fd12, %fd10, %fd11, %fd53;
	st.global.f64 	[%rd3], %fd12;
	ld.global.f64 	%fd13, [%rd53+-24];
	add.s64 	%rd18, %rd16, %rd17;
	ld.global.f64 	%fd14, [%rd18];
	fma.rn.f64 	%fd15, %fd13, %fd14, %fd12;
	st.global.f64 	[%rd3], %fd15;
	ld.global.f64 	%fd16, [%rd53+-16];
	add.s64 	%rd19, %rd18, %rd17;
	ld.global.f64 	%fd17, [%rd19];
	fma.rn.f64 	%fd18, %fd16, %fd17, %fd15;
	st.global.f64 	[%rd3], %fd18;
	ld.global.f64 	%fd19, [%rd53+-8];
	add.s64 	%rd20, %rd19, %rd17;
	ld.global.f64 	%fd20, [%rd20];
	fma.rn.f64 	%fd21, %fd19, %fd20, %fd18;
	st.global.f64 	[%rd3], %fd21;
	ld.global.f64 	%fd22, [%rd53];
	add.s64 	%rd21, %rd20, %rd17;
	ld.global.f64 	%fd23, [%rd21];
	fma.rn.f64 	%fd24, %fd22, %fd23, %fd21;
	st.global.f64 	[%rd3], %fd24;
	ld.global.f64 	%fd25, [%rd53+8];
	add.s64 	%rd22, %rd21, %rd17;
	ld.global.f64 	%fd26, [%rd22];
	fma.rn.f64 	%fd27, %fd25, %fd26, %fd24;
	st.global.f64 	[%rd3], %fd27;
	ld.global.f64 	%fd28, [%rd53+16];
	add.s64 	%rd23, %rd22, %rd17;
	ld.global.f64 	%fd29, [%rd23];
	fma.rn.f64 	%fd30, %fd28, %fd29, %fd27;
	st.global.f64 	[%rd3], %fd30;
	ld.global.f64 	%fd31, [%rd53+24];
	add.s64 	%rd24, %rd23, %rd17;
	ld.global.f64 	%fd32, [%rd24];
	fma.rn.f64 	%fd53, %fd31, %fd32, %fd30;
	st.global.f64 	[%rd3], %fd53;
	add.s32 	%r37, %r37, 8;
	add.s32 	%r36, %r36, %r7;
	add.s64 	%rd53, %rd53, 64;
	setp.ne.s32 	%p6, %r37, 0;
	@%p6 bra 	$L__BB0_4;
$L__BB0_5:
	setp.eq.s32 	%p7, %r4, 0;
	@%p7 bra 	$L__BB0_13;
	and.b32  	%r13, %r18, 3;
	setp.lt.u32 	%p8, %r4, 4;
	@%p8 bra 	$L__BB0_8;
	add.s32 	%r29, %r39, %r3;
	mul.wide.u32 	%rd25, %r29, 8;
	add.s64 	%rd26, %rd2, %rd25;
	ld.global.f64 	%fd33, [%rd26];
	mad.lo.s32 	%r30, %r39, %r19, %r2;
	mul.wide.s32 	%rd27, %r30, 8;
	add.s64 	%rd28, %rd1, %rd27;
	ld.global.f64 	%fd34, [%rd28];
	fma.rn.f64 	%fd35, %fd33, %fd34, %fd53;
	st.global.f64 	[%rd3], %fd35;
	cvt.u64.u32 	%rd29, %r3;
	cvt.u64.u32 	%rd30, %r39;
	add.s64 	%rd31, %rd30, %rd29;
	shl.b64 	%rd32, %rd31, 3;
	add.s64 	%rd33, %rd2, %rd32;
	ld.global.f64 	%fd36, [%rd33+8];
	mul.wide.s32 	%rd34, %r19, 8;
	add.s64 	%rd35, %rd28, %rd34;
	ld.global.f64 	%fd37, [%rd35];
	fma.rn.f64 	%fd38, %fd36, %fd37, %fd35;
	st.global.f64 	[%rd3], %fd38;
	ld.global.f64 	%fd39, [%rd33+16];
	add.s64 	%rd36, %rd35, %rd34;
	ld.global.f64 	%fd40, [%rd36];
	fma.rn.f64 	%fd41, %fd39, %fd40, %fd38;
	st.global.f64 	[%rd3], %fd41;
	ld.global.f64 	%fd42, [%rd33+24];
	add.s64 	%rd37, %rd36, %rd34;
	ld.global.f64 	%fd43, [%rd37];
	fma.rn.f64 	%fd53, %fd42, %fd43, %fd41;
	st.global.f64 	[%rd3], %fd53;
	add.s32 	%r39, %r39, 4;
$L__BB0_8:
	setp.eq.s32 	%p9, %r13, 0;
	@%p9 bra 	$L__BB0_13;
	setp.eq.s32 	%p10, %r13, 1;
	@%p10 bra 	$L__BB0_11;
	add.s32 	%r31, %r39, %r3;
	mul.wide.u32 	%rd38, %r31, 8;
	add.s64 	%rd39, %rd2, %rd38;
	ld.global.f64 	%fd44, [%rd39];
	mad.lo.s32 	%r32, %r39, %r19, %r2;
	mul.wide.s32 	%rd40, %r32, 8;
	add.s64 	%rd41, %rd1, %rd40;
	ld.global.f64 	%fd45, [%rd41];
	fma.rn.f64 	%fd46, %fd44, %fd45, %fd53;
	st.global.f64 	[%rd3], %fd46;
	cvt.u64.u32 	%rd42, %r3;
	cvt.u64.u32 	%rd43, %r39;
	add.s64 	%rd44, %rd43, %rd42;
	shl.b64 	%rd45, %rd44, 3;
	add.s64 	%rd46, %rd2, %rd45;
	ld.global.f64 	%fd47, [%rd46+8];
	mul.wide.s32 	%rd47, %r19, 8;
	add.s64 	%rd48, %rd41, %rd47;
	ld.global.f64 	%fd48, [%rd48];
	fma.rn.f64 	%fd53, %fd47, %fd48, %fd46;
	st.global.f64 	[%rd3], %fd53;
	add.s32 	%r39, %r39, 2;
$L__BB0_11:
	and.b32  	%r33, %r18, 1;
	setp.eq.b32 	%p11, %r33, 1;
	not.pred 	%p12, %p11;
	@%p12 bra 	$L__BB0_13;
	add.s32 	%r34, %r39, %r3;
	mul.wide.u32 	%rd49, %r34, 8;
	add.s64 	%rd50, %rd2, %rd49;
	ld.global.f64 	%fd49, [%rd50];
	mad.lo.s32 	%r35, %r39, %r19, %r2;
	mul.wide.s32 	%rd51, %r35, 8;
	add.s64 	%rd52, %rd1, %rd51;
	ld.global.f64 	%fd50, [%rd52];
	fma.rn.f64 	%fd51, %fd49, %fd50, %fd53;
	st.global.f64 	[%rd3], %fd51;
$L__BB0_13:
	ret;

}


// ===== COMPILED SASS (sm_100) =====

	.target	sm_100

	.elftype	@"ET_EXEC"


//--------------------- .note.nv.tkinfo           --------------------------
	.section	.note.nv.tkinfo,"",@"SHT_NOTE"
	.sectionflags	@"SHF_NOTE_NV_TKINFO"
	.tkinfo
        /*0018*/ 	.word	0x00000002
        /*0030*/ 	.string	""
        /*0030*/ 	.string	"ptxas"
        /*0030*/ 	.string	"Cuda compilation tools, release 13.0, V13.0.88"
        /*0030*/ 	.string	"Build cuda_13.0.r13.0/compiler.36424714_0"
        /*0030*/ 	.string	"-arch sm_100 -m 64 "



//--------------------- .note.nv.cuinfo           --------------------------
	.section	.note.nv.cuinfo,"",@"SHT_NOTE"
	.sectionflags	@"SHF_NOTE_NV_CUINFO"
        /*0018*/ 	.short	0x0002
        /*001a*/ 	.short	0x0064
        /*001c*/ 	.short	0x0082
	.zero		2


//--------------------- .nv.info                  --------------------------
	.section	.nv.info,"",@"SHT_CUDA_INFO"
	.align	4


	//----- nvinfo : EIATTR_REGCOUNT
	.align		4
        /*0000*/ 	.byte	0x04, 0x2f
        /*0002*/ 	.short	(.L_1 - .L_0)
	.align		4
.L_0:
        /*0004*/ 	.word	index@(_Z4gemmPdS_S_iiii)
        /*0008*/ 	.word	0x0000001e


	//----- nvinfo : EIATTR_FRAME_SIZE
	.align		4
.L_1:
        /*000c*/ 	.byte	0x04, 0x11
        /*000e*/ 	.short	(.L_3 - .L_2)
	.align		4
.L_2:
        /*0010*/ 	.word	index@(_Z4gemmPdS_S_iiii)
        /*0014*/ 	.word	0x00000000


	//----- nvinfo : EIATTR_MIN_STACK_SIZE
	.align		4
.L_3:
        /*0018*/ 	.byte	0x04, 0x12
        /*001a*/ 	.short	(.L_5 - .L_4)
	.align		4
.L_4:
        /*001c*/ 	.word	index@(_Z4gemmPdS_S_iiii)
        /*0020*/ 	.word	0x00000000
.L_5:


//--------------------- .nv.compat                --------------------------
	.section	.nv.compat,"",@"SHT_CUDA_COMPAT_INFO"
	.align	4
        /*0000*/ 	.byte	0x02, 0x09, 0x00, 0x00, 0x02, 0x02, 0x01, 0x00, 0x02, 0x05, 0x05, 0x00, 0x03, 0x07, 0x01, 0x01
        /*0010*/ 	.byte	0x02, 0x03, 0x00, 0x00, 0x02, 0x06, 0x01, 0x00, 0x04, 0x0b, 0x08, 0x00, 0x01, 0x00, 0x00, 0x00
        /*0020*/ 	.byte	0x00, 0x00, 0x00, 0x00


//--------------------- .nv.info._Z4gemmPdS_S_iiii --------------------------
	.section	.nv.info._Z4gemmPdS_S_iiii,"",@"SHT_CUDA_INFO"
	.sectionflags	@""
	.align	4


	//----- nvinfo : EIATTR_CUDA_API_VERSION
	.align		4
        /*0000*/ 	.byte	0x04, 0x37
        /*0002*/ 	.short	(.L_7 - .L_6)
.L_6:
        /*0004*/ 	.word	0x00000082


	//----- nvinfo : EIATTR_KPARAM_INFO
	.align		4
.L_7:
        /*0008*/ 	.byte	0x04, 0x17
        /*000a*/ 	.short	(.L_9 - .L_8)
.L_8:
        /*000c*/ 	.word	0x00000000
        /*0010*/ 	.short	0x0006
        /*0012*/ 	.short	0x0024
        /*0014*/ 	.byte	0x00, 0xf0, 0x11, 0x00


	//----- nvinfo : EIATTR_KPARAM_INFO
	.align		4
.L_9:
        /*0018*/ 	.byte	0x04, 0x17
        /*001a*/ 	.short	(.L_11 - .L_10)
.L_10:
        /*001c*/ 	.word	0x00000000
        /*0020*/ 	.short	0x0005
        /*0022*/ 	.short	0x0020
        /*0024*/ 	.byte	0x00, 0xf0, 0x11, 0x00


	//----- nvinfo : EIATTR_KPARAM_INFO
	.align		4
.L_11:
        /*0028*/ 	.byte	0x04, 0x17
        /*002a*/ 	.short	(.L_13 - .L_12)
.L_12:
        /*002c*/ 	.word	0x00000000
        /*0030*/ 	.short	0x0004
        /*0032*/ 	.short	0x001c
        /*0034*/ 	.byte	0x00, 0xf0, 0x11, 0x00


	//----- nvinfo : EIATTR_KPARAM_INFO
	.align		4
.L_13:
        /*0038*/ 	.byte	0x04, 0x17
        /*003a*/ 	.short	(.L_15 - .L_14)
.L_14:
        /*003c*/ 	.word	0x00000000
        /*0040*/ 	.short	0x0003
        /*0042*/ 	.short	0x0018
        /*0044*/ 	.byte	0x00, 0xf0, 0x11, 0x00


	//----- nvinfo : EIATTR_KPARAM_INFO
	.align		4
.L_15:
        /*0048*/ 	.byte	0x04, 0x17
        /*004a*/ 	.short	(.L_17 - .L_16)
.L_16:
        /*004c*/ 	.word	0x00000000
        /*0050*/ 	.short	0x0002
        /*0052*/ 	.short	0x0010
        /*0054*/ 	.byte	0x00, 0xf5, 0x21, 0x00


	//----- nvinfo : EIATTR_KPARAM_INFO
	.align		4
.L_17:
        /*0058*/ 	.byte	0x04, 0x17
        /*005a*/ 	.short	(.L_19 - .L_18)
.L_18:
        /*005c*/ 	.word	0x00000000
        /*0060*/ 	.short	0x0001
        /*0062*/ 	.short	0x0008
        /*0064*/ 	.byte	0x00, 0xf5, 0x21, 0x00


	//----- nvinfo : EIATTR_KPARAM_INFO
	.align		4
.L_19:
        /*0068*/ 	.byte	0x04, 0x17
        /*006a*/ 	.short	(.L_21 - .L_20)
.L_20:
        /*006c*/ 	.word	0x00000000
        /*0070*/ 	.short	0x0000
        /*0072*/ 	.short	0x0000
        /*0074*/ 	.byte	0x00, 0xf5, 0x21, 0x00


	//----- nvinfo : EIATTR_SPARSE_MMA_MASK
	.align		4
.L_21:
        /*0078*/ 	.byte	0x03, 0x50
        /*007a*/ 	.short	0x0000


	//----- nvinfo : EIATTR_MAXREG_COUNT
	.align		4
        /*007c*/ 	.byte	0x03, 0x1b
        /*007e*/ 	.short	0x00ff


	//----- nvinfo : EIATTR_MERCURY_ISA_VERSION
	.align		4
        /*0080*/ 	.byte	0x03, 0x5f
        /*0082*/ 	.short	0x0101


	//----- nvinfo : EIATTR_VRC_CTA_INIT_COUNT
	.align		4
        /*0084*/ 	.byte	0x02, 0x4a
	.zero		1
	.zero		1


	//----- nvinfo : EIATTR_EXIT_INSTR_OFFSETS
	.align		4
        /*0088*/ 	.byte	0x04, 0x1c
        /*008a*/ 	.short	(.L_23 - .L_22)


	//   ....[0]....
.L_22:
        /*008c*/ 	.word	0x000000d0


	//   ....[1]....
        /*0090*/ 	.word	0x00000150


	//   ....[2]....
        /*0094*/ 	.word	0x00000540


	//   ....[3]....
        /*0098*/ 	.word	0x00000780


	//   ....[4]....
        /*009c*/ 	.word	0x00000920


	//   ....[5]....
        /*00a0*/ 	.word	0x000009d0


	//----- nvinfo : EIATTR_CBANK_PARAM_SIZE
	.align		4
.L_23:
        /*00a4*/ 	.byte	0x03, 0x19
        /*00a6*/ 	.short	0x0028


	//----- nvinfo : EIATTR_PARAM_CBANK
	.align		4
        /*00a8*/ 	.byte	0x04, 0x0a
        /*00aa*/ 	.short	(.L_25 - .L_24)
	.align		4
.L_24:
        /*00ac*/ 	.word	index@(.nv.constant0._Z4gemmPdS_S_iiii)
        /*00b0*/ 	.short	0x0380
        /*00b2*/ 	.short	0x0028


	//----- nvinfo : EIATTR_SW_WAR
	.align		4
.L_25:
        /*00b4*/ 	.byte	0x04, 0x36
        /*00b6*/ 	.short	(.L_27 - .L_26)
.L_26:
        /*00b8*/ 	.word	0x00000008
.L_27:


//--------------------- .nv.callgraph             --------------------------
	.section	.nv.callgraph,"",@"SHT_CUDA_CALLGRAPH"
	.align	4
	.sectionentsize	8
	.align		4
        /*0000*/ 	.word	0x00000000
	.align		4
        /*0004*/ 	.word	0xffffffff
	.align		4
        /*0008*/ 	.word	0x00000000
	.align		4
        /*000c*/ 	.word	0xfffffffe
	.align		4
        /*0010*/ 	.word	0x00000000
	.align		4
        /*0014*/ 	.word	0xfffffffd
	.align		4
        /*0018*/ 	.word	0x00000000
	.align		4
        /*001c*/ 	.word	0xfffffffc


//--------------------- .text._Z4gemmPdS_S_iiii   --------------------------
	.section	.text._Z4gemmPdS_S_iiii,"ax",@progbits
	.align	128
        .global         _Z4gemmPdS_S_iiii
        .type           _Z4gemmPdS_S_iiii,@function
        .size           _Z4gemmPdS_S_iiii,(.L_x_5 - _Z4gemmPdS_S_iiii)
        .other          _Z4gemmPdS_S_iiii,@"STO_CUDA_ENTRY STV_DEFAULT"
_Z4gemmPdS_S_iiii:
.text._Z4gemmPdS_S_iiii:
[----:B------:R-:W-:Y:S01]  /*0000*/  LDC R1, c[0x0][0x37c] ;  /* 0x0000df00ff017b82 */ /* 0x000fe20000000800 */
[----:B------:R-:W0:Y:S07]  /*0010*/  S2R R4, SR_TID.X ;  /* 0x0000000000047919 */ /* 0x000e2e0000002100 */
[----:B------:R-:W1:Y:S01]  /*0020*/  LDC R5, c[0x0][0x364] ;  /* 0x0000d900ff057b82 */ /* 0x000e620000000800 */
[----:B------:R-:W2:Y:S01]  /*0030*/  LDCU UR6, c[0x0][0x398] ;  /* 0x00007300ff0677ac */ /* 0x000ea20008000800 */
[----:B------:R-:W1:Y:S06]  /*0040*/  S2R R2, SR_TID.Y ;  /* 0x0000000000027919 */ /* 0x000e6c0000002200 */
[----:B------:R-:W0:Y:S08]  /*0050*/  S2UR UR5, SR_CTAID.X ;  /* 0x00000000000579c3 */ /* 0x000e300000002500 */
[----:B------:R-:W0:Y:S08]  /*0060*/  LDC R7, c[0x0][0x360] ;  /* 0x0000d800ff077b82 */ /* 0x000e300000000800 */
[----:B------:R-:W1:Y:S08]  /*0070*/  S2UR UR4, SR_CTAID.Y ;  /* 0x00000000000479c3 */ /* 0x000e700000002600 */
[----:B------:R-:W3:Y:S01]  /*0080*/  LDC R0, c[0x0][0x3a4] ;  /* 0x0000e900ff007b82 */ /* 0x000ee20000000800 */
[----:B0-----:R-:W-:-:S02]  /*0090*/  IMAD R7, R7, UR5, R4 ;  /* 0x0000000507077c24 */ /* 0x001fc4000f8e0204 */
[----:B-1----:R-:W-:-:S03]  /*00a0*/  IMAD R5, R5, UR4, R2 ;  /* 0x0000000405057c24 */ /* 0x002fc6000f8e0202 */
[----:B---3--:R-:W-:-:S04]  /*00b0*/  ISETP.GE.AND P0, PT, R7, R0, PT ;  /* 0x000000000700720c */ /* 0x008fc80003f06270 */
[----:B--2---:R-:W-:-:S13]  /*00c0*/  ISETP.GE.OR P0, PT, R5, UR6, P0 ;  /* 0x0000000605007c0c */ /* 0x004fda0008706670 */
[----:B------:R-:W-:Y:S05]  /*00d0*/  @P0 EXIT ;  /* 0x000000000000094d */ /* 0x000fea0003800000 */
[----:B------:R-:W0:Y:S01]  /*00e0*/  LDC R6, c[0x0][0x39c] ;  /* 0x0000e700ff067b82 */ /* 0x000e220000000800 */
[----:B------:R-:W1:Y:S01]  /*00f0*/  LDCU.64 UR4, c[0x0][0x358] ;  /* 0x00006b00ff0477ac */ /* 0x000e620008000a00 */
[----:B------:R-:W-:-:S06]  /*0100*/  IMAD R9, R5, R0, R7 ;  /* 0x0000000005097224 */ /* 0x000fcc00078e0207 */
[----:B------:R-:W2:Y:S01]  /*0110*/  LDC.64 R2, c[0x0][0x390] ;  /* 0x0000e400ff027b82 */ /* 0x000ea20000000a00 */
[----:B0-----:R-:W-:Y:S01]  /*0120*/  ISETP.GE.AND P0, PT, R6, 0x1, PT ;  /* 0x000000010600780c */ /* 0x001fe20003f06270 */
[----:B--2---:R-:W-:-:S05]  /*0130*/  IMAD.WIDE R2, R9, 0x8, R2 ;  /* 0x0000000809027825 */ /* 0x004fca00078e0202 */
[----:B-1----:R0:W-:Y:S07]  /*0140*/  STG.E.64 desc[UR4][R2.64], RZ ;  /* 0x000000ff02007986 */ /* 0x0021ee000c101b04 */
[----:B------:R-:W-:Y:S05]  /*0150*/  @!P0 EXIT ;  /* 0x000000000000894d */ /* 0x000fea0003800000 */
[C---:B------:R-:W-:Y:S01]  /*0160*/  ISETP.GE.U32.AND P1, PT, R6.reuse, 0x8, PT ;  /* 0x000000080600780c */ /* 0x040fe20003f26070 */
[----:B------:R-:W-:Y:S01]  /*0170*/  HFMA2 R9, -RZ, RZ, 0, 0 ;  /* 0x00000000ff097431 */ /* 0x000fe200000001ff */
[----:B------:R-:W-:Y:S01]  /*0180*/  LOP3.LUT R24, R6, 0x7, RZ, 0xc0, !PT ;  /* 0x0000000706187812 */ /* 0x000fe200078ec0ff */
[----:B------:R-:W-:Y:S01]  /*0190*/  IMAD R8, R5, R6, RZ ;  /* 0x0000000605087224 */ /* 0x000fe200078e02ff */
[----:B------:R-:W-:Y:S02]  /*01a0*/  CS2R R12, SRZ ;  /* 0x00000000000c7805 */ /* 0x000fe4000001ff00 */
[----:B------:R-:W-:-:S07]  /*01b0*/  ISETP.NE.AND P0, PT, R24, RZ, PT ;  /* 0x000000ff1800720c */ /* 0x000fce0003f05270 */
[----:B------:R-:W-:Y:S06]  /*01c0*/  @!P1 BRA `(.L_x_0) ;  /* 0x0000000000dc9947 */ /* 0x000fec0003800000 */
[----:B------:R-:W1:Y:S01]  /*01d0*/  LDC.64 R4, c[0x0][0x380] ;  /* 0x0000e000ff047b82 */ /* 0x000e620000000a00 */
[----:B------:R-:W-:Y:S01]  /*01e0*/  LOP3.LUT R9, R6, 0x7ffffff8, RZ, 0xc0, !PT ;  /* 0x7ffffff806097812 */ /* 0x000fe200078ec0ff */
[----:B------:R-:W-:Y:S01]  /*01f0*/  IMAD.MOV.U32 R11, RZ, RZ, R7 ;  /* 0x000000ffff0b7224 */ /* 0x000fe200078e0007 */
[----:B------:R-:W-:-:S03]  /*0200*/  CS2R R12, SRZ ;  /* 0x00000000000c7805 */ /* 0x000fc6000001ff00 */
[----:B------:R-:W-:Y:S02]  /*0210*/  IMAD.MOV R10, RZ, RZ, -R9 ;  /* 0x000000ffff0a7224 */ /* 0x000fe400078e0a09 */
[----:B-1----:R-:W-:-:S03]  /*0220*/  IMAD.WIDE.U32 R4, R8, 0x8, R4 ;  /* 0x0000000808047825 */ /* 0x002fc600078e0004 */
[----:B------:R-:W-:-:S04]  /*0230*/  IADD3 R4, P1, PT, R4, 0x20, RZ ;  /* 0x0000002004047810 */ /* 0x000fc80007f3e0ff */
[----:B------:R-:W-:-:S09]  /*0240*/  IADD3.X R5, PT, PT, RZ, R5, RZ, P1, !PT ;  /* 0x00000005ff057210 */ /* 0x000fd20000ffe4ff */
.L_x_1:
[----:B------:R-:W1:Y:S01]  /*0250*/  LDC.64 R14, c[0x0][0x388] ;  /* 0x0000e200ff0e7b82 */ /* 0x000e620000000a00 */
[----:B--2---:R-:W2:Y:S01]  /*0260*/  LDG.E.64 R16, desc[UR4][R4.64+-0x20] ;  /* 0xffffe00404107981 */ /* 0x004ea2000c1e1b00 */
[----:B-1----:R-:W-:-:S05]  /*0270*/  IMAD.WIDE R14, R11, 0x8, R14 ;  /* 0x000000080b0e7825 */ /* 0x002fca00078e020e */
[----:B------:R-:W2:Y:S02]  /*0280*/  LDG.E.64 R18, desc[UR4][R14.64] ;  /* 0x000000040e127981 */ /* 0x000ea4000c1e1b00 */
[----:B--2---:R-:W-:Y:S01]  /*0290*/  DFMA R16, R16, R18, R12 ;  /* 0x000000121010722b */ /* 0x004fe2000000000c */
[----:B------:R-:W-:-:S06]  /*02a0*/  IMAD.WIDE R12, R0, 0x8, R14 ;  /* 0x00000008000c7825 */ /* 0x000fcc00078e020e */
[----:B------:R1:W-:Y:S04]  /*02b0*/  STG.E.64 desc[UR4][R2.64], R16 ;  /* 0x0000001002007986 */ /* 0x0003e8000c101b04 */
[----:B------:R-:W2:Y:S04]  /*02c0*/  LDG.E.64 R20, desc[UR4][R4.64+-0x18] ;  /* 0xffffe80404147981 */ /* 0x000ea8000c1e1b00 */
[----:B------:R-:W2:Y:S02]  /*02d0*/  LDG.E.64 R18, desc[UR4][R12.64] ;  /* 0x000000040c127981 */ /* 0x000ea4000c1e1b00 */
[----:B--2---:R-:W-:Y:S01]  /*02e0*/  DFMA R20, R20, R18, R16 ;  /* 0x000000121414722b */ /* 0x004fe20000000010 */
[----:B------:R-:W-:-:S06]  /*02f0*/  IMAD.WIDE R18, R0, 0x8, R12 ;  /* 0x0000000800127825 */ /* 0x000fcc00078e020c */
[----:B------:R2:W-:Y:S04]  /*0300*/  STG.E.64 desc[UR4][R2.64], R20 ;  /* 0x0000001402007986 */ /* 0x0005e8000c101b04 */
[----:B------:R-:W3:Y:S04]  /*0310*/  LDG.E.64 R22, desc[UR4][R4.64+-0x10] ;  /* 0xfffff00404167981 */ /* 0x000ee8000c1e1b00 */
[----:B------:R-:W3:Y:S01]  /*0320*/  LDG.E.64 R26, desc[UR4][R18.64] ;  /* 0x00000004121a7981 */ /* 0x000ee2000c1e1b00 */
[----:B------:R-:W-:Y:S01]  /*0330*/  IMAD.WIDE R14, R0, 0x8, R18 ;  /* 0x00000008000e7825 */ /* 0x000fe200078e0212 */
[----:B---3--:R-:W-:-:S07]  /*0340*/  DFMA R22, R22, R26, R20 ;  /* 0x0000001a1616722b */ /* 0x008fce0000000014 */
[----:B------:R3:W-:Y:S04]  /*0350*/  STG.E.64 desc[UR4][R2.64], R22 ;  /* 0x0000001602007986 */ /* 0x0007e8000c101b04 */
[----:B-1----:R-:W4:Y:S04]  /*0360*/  LDG.E.64 R16, desc[UR4][R4.64+-0x8] ;  /* 0xfffff80404107981 */ /* 0x002f28000c1e1b00 */
[----:B------:R-:W4:Y:S01]  /*0370*/  LDG.E.64 R26, desc[UR4][R14.64] ;  /* 0x000000040e1a7981 */ /* 0x000f22000c1e1b00 */
[----:B------:R-:W-:Y:S01]  /*0380*/  IMAD.WIDE R12, R0, 0x8, R14 ;  /* 0x00000008000c7825 */ /* 0x000fe200078e020e */
[----:B----4-:R-:W-:-:S07]  /*0390*/  DFMA R16, R16, R26, R22 ;  /* 0x0000001a1010722b */ /* 0x010fce0000000016 */
[----:B------:R1:W-:Y:S04]  /*03a0*/  STG.E.64 desc[UR4][R2.64], R16 ;  /* 0x0000001002007986 */ /* 0x0003e8000c101b04 */
[----:B--2---:R-:W2:Y:S04]  /*03b0*/  LDG.E.64 R20, desc[UR4][R4.64] ;  /* 0x0000000404147981 */ /* 0x004ea8000c1e1b00 */
[----:B------:R-:W2:Y:S01]  /*03c0*/  LDG.E.64 R26, desc[UR4][R12.64] ;  /* 0x000000040c1a7981 */ /* 0x000ea2000c1e1b00 */
[----:B------:R-:W-:Y:S01]  /*03d0*/  IMAD.WIDE R18, R0, 0x8, R12 ;  /* 0x0000000800127825 */ /* 0x000fe200078e020c */
[----:B--2---:R-:W-:-:S07]  /*03e0*/  DFMA R20, R20, R26, R16 ;  /* 0x0000001a1414722b */ /* 0x004fce0000000010 */
[----:B------:R2:W-:Y:S04]  /*03f0*/  STG.E.64 desc[UR4][R2.64], R20 ;  /* 0x0000001402007986 */ /* 0x0005e8000c101b04 */
[----:B---3--:R-:W3:Y:S04]  /*0400*/  LDG.E.64 R22, desc[UR4][R4.64+0x8] ;  /* 0x0000080404167981 */ /* 0x008ee8000c1e1b00 */
[----:B------:R-:W3:Y:S01]  /*0410*/  LDG.E.64 R26, desc[UR4][R18.64] ;  /* 0x00000004121a7981 */ /* 0x000ee2000c1e1b00 */
[----:B------:R-:W-:Y:S01]  /*0420*/  IMAD.WIDE R14, R0, 0x8, R18 ;  /* 0x00000008000e7825 */ /* 0x000fe200078e0212 */
[----:B---3--:R-:W-:-:S07]  /*0430*/  DFMA R22, R22, R26, R20 ;  /* 0x0000001a1616722b */ /* 0x008fce0000000014 */
[----:B------:R2:W-:Y:S04]  /*0440*/  STG.E.64 desc[UR4][R2.64], R22 ;  /* 0x0000001602007986 */ /* 0x0005e8000c101b04 */
[----:B-1----:R-:W3:Y:S04]  /*0450*/  LDG.E.64 R16, desc[UR4][R4.64+0x10] ;  /* 0x0000100404107981 */ /* 0x002ee8000c1e1b00 */
[----:B------:R-:W3:Y:S01]  /*0460*/  LDG.E.64 R26, desc[UR4][R14.64] ;  /* 0x000000040e1a7981 */ /* 0x000ee2000c1e1b00 */
[----:B------:R-:W-:Y:S01]  /*0470*/  IADD3 R10, PT, PT, R10, 0x8, RZ ;  /* 0x000000080a0a7810 */ /* 0x000fe20007ffe0ff */
[----:B---3--:R-:W-:Y:S01]  /*0480*/  DFMA R16, R16, R26, R22 ;  /* 0x0000001a1010722b */ /* 0x008fe20000000016 */
[----:B------:R-:W-:-:S06]  /*0490*/  IMAD.WIDE R26, R0, 0x8, R14 ;  /* 0x00000008001a7825 */ /* 0x000fcc00078e020e */
[----:B------:R2:W-:Y:S04]  /*04a0*/  STG.E.64 desc[UR4][R2.64], R16 ;  /* 0x0000001002007986 */ /* 0x0005e8000c101b04 */
[----:B------:R-:W3:Y:S04]  /*04b0*/  LDG.E.64 R26, desc[UR4][R26.64] ;  /* 0x000000041a1a7981 */ /* 0x000ee8000c1e1b00 */
[----:B------:R1:W3:Y:S01]  /*04c0*/  LDG.E.64 R12, desc[UR4][R4.64+0x18] ;  /* 0x00001804040c7981 */ /* 0x0002e2000c1e1b00 */
[----:B------:R-:W-:Y:S02]  /*04d0*/  ISETP.NE.AND P1, PT, R10, RZ, PT ;  /* 0x000000ff0a00720c */ /* 0x000fe40003f25270 */
[----:B------:R-:W-:-:S02]  /*04e0*/  LEA R11, R0, R11, 0x3 ;  /* 0x0000000b000b7211 */ /* 0x000fc400078e18ff */
[----:B-1----:R-:W-:-:S05]  /*04f0*/  IADD3 R4, P2, PT, R4, 0x40, RZ ;  /* 0x0000004004047810 */ /* 0x002fca0007f5e0ff */
[----:B------:R-:W-:Y:S01]  /*0500*/  IMAD.X R5, RZ, RZ, R5, P2 ;  /* 0x000000ffff057224 */ /* 0x000fe200010e0605 */
[----:B---3--:R-:W-:-:S07]  /*0510*/  DFMA R12, R12, R26, R16 ;  /* 0x0000001a0c0c722b */ /* 0x008fce0000000010 */
[----:B------:R2:W-:Y:S01]  /*0520*/  STG.E.64 desc[UR4][R2.64], R12 ;  /* 0x0000000c02007986 */ /* 0x0005e2000c101b04 */
[----:B------:R-:W-:Y:S05]  /*0530*/  @P1 BRA `(.L_x_1) ;  /* 0xfffffffc00441947 */ /* 0x000fea000383ffff */
.L_x_0:
[----:B------:R-:W-:Y:S05]  /*0540*/  @!P0 EXIT ;  /* 0x000000000000894d */ /* 0x000fea0003800000 */
[----:B------:R-:W-:Y:S02]  /*0550*/  ISETP.GE.U32.AND P1, PT, R24, 0x4, PT ;  /* 0x000000041800780c */ /* 0x000fe40003f26070 */
[----:B--2---:R-:W-:-:S04]  /*0560*/  LOP3.LUT R20, R6, 0x3, RZ, 0xc0, !PT ;  /* 0x0000000306147812 */ /* 0x004fc800078ec0ff */
[----:B------:R-:W-:-:S07]  /*0570*/  ISETP.NE.AND P0, PT, R20, RZ, PT ;  /* 0x000000ff1400720c */ /* 0x000fce0003f05270 */
[----:B------:R-:W-:Y:S06]  /*0580*/  @!P1 BRA `(.L_x_2) ;  /* 0x00000000007c9947 */ /* 0x000fec0003800000 */
[----:B------:R-:W1:Y:S01]  /*0590*/  LDC.64 R14, c[0x0][0x380] ;  /* 0x0000e000ff0e7b82 */ /* 0x000e620000000a00 */
[----:B------:R-:W-:Y:S01]  /*05a0*/  IADD3 R5, PT, PT, R8, R9, RZ ;  /* 0x0000000908057210 */ /* 0x000fe20007ffe0ff */
[----:B------:R-:W-:Y:S01]  /*05b0*/  IMAD R17, R9, R0, R7 ;  /* 0x0000000009117224 */ /* 0x000fe200078e0207 */
[----:B------:R-:W2:Y:S05]  /*05c0*/  LDCU.64 UR6, c[0x0][0x380] ;  /* 0x00007000ff0677ac */ /* 0x000eaa0008000a00 */
[----:B------:R-:W3:Y:S01]  /*05d0*/  LDC.64 R10, c[0x0][0x388] ;  /* 0x0000e200ff0a7b82 */ /* 0x000ee20000000a00 */
[----:B-1----:R-:W-:-:S06]  /*05e0*/  IMAD.WIDE.U32 R14, R5, 0x8, R14 ;  /* 0x00000008050e7825 */ /* 0x002fcc00078e000e */
[----:B------:R-:W4:Y:S01]  /*05f0*/  LDG.E.64 R14, desc[UR4][R14.64] ;  /* 0x000000040e0e7981 */ /* 0x000f22000c1e1b00 */
[----:B---3--:R-:W-:-:S05]  /*0600*/  IMAD.WIDE R10, R17, 0x8, R10 ;  /* 0x00000008110a7825 */ /* 0x008fca00078e020a */
[----:B------:R-:W4:Y:S01]  /*0610*/  LDG.E.64 R16, desc[UR4][R10.64] ;  /* 0x000000040a107981 */ /* 0x000f22000c1e1b00 */
[----:B------:R-:W-:-:S05]  /*0620*/  IADD3 R5, P1, PT, R8, R9, RZ ;  /* 0x0000000908057210 */ /* 0x000fca0007f3e0ff */
[----:B------:R-:W-:Y:S01]  /*0630*/  IMAD.X R18, RZ, RZ, RZ, P1 ;  /* 0x000000ffff127224 */ /* 0x000fe200008e06ff */
[----:B--2---:R-:W-:-:S04]  /*0640*/  LEA R4, P1, R5, UR6, 0x3 ;  /* 0x0000000605047c11 */ /* 0x004fc8000f8218ff */
[----:B------:R-:W-:Y:S01]  /*0650*/  LEA.HI.X R5, R5, UR7, R18, 0x3, P1 ;  /* 0x0000000705057c11 */ /* 0x000fe200088f1c12 */
[----:B----4-:R-:W-:Y:S01]  /*0660*/  DFMA R12, R14, R16, R12 ;  /* 0x000000100e0c722b */ /* 0x010fe2000000000c */
        /* <DEDUP_REMOVED lines=8> */
[----:B------:R-:W3:Y:S02]  /*06f0*/  LDG.E.64 R22, desc[UR4][R18.64] ;  /* 0x0000000412167981 */ /* 0x000ee4000c1e1b00 */
[----:B---3--:R-:W-:Y:S01]  /*0700*/  DFMA R10, R10, R22, R14 ;  /* 0x000000160a0a722b */ /* 0x008fe2000000000e */
[----:B------:R-:W-:-:S06]  /*0710*/  IMAD.WIDE R22, R0, 0x8, R18 ;  /* 0x0000000800167825 */ /* 0x000fcc00078e0212 */
[----:B------:R2:W-:Y:S04]  /*0720*/  STG.E.64 desc[UR4][R2.64], R10 ;  /* 0x0000000a02007986 */ /* 0x0005e8000c101b04 */
[----:B-1----:R-:W3:Y:S04]  /*0730*/  LDG.E.64 R12, desc[UR4][R4.64+0x18] ;  /* 0x00001804040c7981 */ /* 0x002ee8000c1e1b00 */
[----:B------:R-:W3:Y:S01]  /*0740*/  LDG.E.64 R22, desc[UR4][R22.64] ;  /* 0x0000000416167981 */ /* 0x000ee2000c1e1b00 */
[----:B------:R-:W-:Y:S01]  /*0750*/  IADD3 R9, PT, PT, R9, 0x4, RZ ;  /* 0x0000000409097810 */ /* 0x000fe20007ffe0ff */
[----:B---3--:R-:W-:-:S07]  /*0760*/  DFMA R12, R12, R22, R10 ;  /* 0x000000160c0c722b */ /* 0x008fce000000000a */
[----:B------:R2:W-:Y:S04]  /*0770*/  STG.E.64 desc[UR4][R2.64], R12 ;  /* 0x0000000c02007986 */ /* 0x0005e8000c101b04 */
.L_x_2:
[----:B------:R-:W-:Y:S05]  /*0780*/  @!P0 EXIT ;  /* 0x000000000000894d */ /* 0x000fea0003800000 */
[----:B------:R-:W-:Y:S02]  /*0790*/  ISETP.NE.AND P1, PT, R20, 0x1, PT ;  /* 0x000000011400780c */ /* 0x000fe40003f25270 */
[----:B------:R-:W-:-:S04]  /*07a0*/  LOP3.LUT R6, R6, 0x1, RZ, 0xc0, !PT ;  /* 0x0000000106067812 */ /* 0x000fc800078ec0ff */
[----:B------:R-:W-:-:S07]  /*07b0*/  ISETP.NE.U32.AND P0, PT, R6, 0x1, PT ;  /* 0x000000010600780c */ /* 0x000fce0003f05070 */
[----:B------:R-:W-:Y:S06]  /*07c0*/  @!P1 BRA `(.L_x_3) ;  /* 0x0000000000549947 */ /* 0x000fec0003800000 */
[----:B------:R-:W1:Y:S01]  /*07d0*/  LDC.64 R4, c[0x0][0x380] ;  /* 0x0000e000ff047b82 */ /* 0x000e620000000a00 */
[----:B------:R-:W-:Y:S01]  /*07e0*/  IADD3 R17, PT, PT, R8, R9, RZ ;  /* 0x0000000908117210 */ /* 0x000fe20007ffe0ff */
[----:B------:R-:W-:Y:S01]  /*07f0*/  IMAD R19, R9, R0, R7 ;  /* 0x0000000009137224 */ /* 0x000fe200078e0207 */
[----:B------:R-:W3:Y:S05]  /*0800*/  LDCU.64 UR6, c[0x0][0x380] ;  /* 0x00007000ff0677ac */ /* 0x000eea0008000a00 */
[----:B--2---:R-:W2:Y:S01]  /*0810*/  LDC.64 R10, c[0x0][0x388] ;  /* 0x0000e200ff0a7b82 */ /* 0x004ea20000000a00 */
[----:B-1----:R-:W-:-:S04]  /*0820*/  IMAD.WIDE.U32 R16, R17, 0x8, R4 ;  /* 0x0000000811107825 */ /* 0x002fc800078e0004 */
[----:B--2---:R-:W-:Y:S02]  /*0830*/  IMAD.WIDE R18, R19, 0x8, R10 ;  /* 0x0000000813127825 */ /* 0x004fe400078e020a */
[----:B------:R-:W2:Y:S04]  /*0840*/  LDG.E.64 R10, desc[UR4][R16.64] ;  /* 0x00000004100a7981 */ /* 0x000ea8000c1e1b00 */
[----:B------:R-:W2:Y:S01]  /*0850*/  LDG.E.64 R14, desc[UR4][R18.64] ;  /* 0x00000004120e7981 */ /* 0x000ea2000c1e1b00 */
[----:B------:R-:W-:-:S05]  /*0860*/  IADD3 R5, P1, PT, R8, R9, RZ ;  /* 0x0000000908057210 */ /* 0x000fca0007f3e0ff */
[----:B------:R-:W-:Y:S01]  /*0870*/  IMAD.X R6, RZ, RZ, RZ, P1 ;  /* 0x000000ffff067224 */ /* 0x000fe200008e06ff */
[----:B---3--:R-:W-:-:S04]  /*0880*/  LEA R4, P1, R5, UR6, 0x3 ;  /* 0x0000000605047c11 */ /* 0x008fc8000f8218ff */
[----:B------:R-:W-:Y:S01]  /*0890*/  LEA.HI.X R5, R5, UR7, R6, 0x3, P1 ;  /* 0x0000000705057c11 */ /* 0x000fe200088f1c06 */
[----:B--2---:R-:W-:Y:S01]  /*08a0*/  DFMA R10, R10, R14, R12 ;  /* 0x0000000e0a0a722b */ /* 0x004fe2000000000c */
[----:B------:R-:W-:-:S06]  /*08b0*/  IMAD.WIDE R14, R0, 0x8, R18 ;  /* 0x00000008000e7825 */ /* 0x000fcc00078e0212 */
[----:B------:R1:W-:Y:S04]  /*08c0*/  STG.E.64 desc[UR4][R2.64], R10 ;  /* 0x0000000a02007986 */ /* 0x0003e8000c101b04 */
[----:B------:R-:W2:Y:S04]  /*08d0*/  LDG.E.64 R12, desc[UR4][R14.64] ;  /* 0x000000040e0c7981 */ /* 0x000ea8000c1e1b00 */
[----:B------:R-:W2:Y:S01]  /*08e0*/  LDG.E.64 R4, desc[UR4][R4.64+0x8] ;  /* 0x0000080404047981 */ /* 0x000ea2000c1e1b00 */
[----:B------:R-:W-:Y:S01]  /*08f0*/  IADD3 R9, PT, PT, R9, 0x2, RZ ;  /* 0x0000000209097810 */ /* 0x000fe20007ffe0ff */
[----:B--2---:R-:W-:-:S07]  /*0900*/  DFMA R12, R4, R12, R10 ;  /* 0x0000000c040c722b */ /* 0x004fce000000000a */
[----:B------:R1:W-:Y:S04]  /*0910*/  STG.E.64 desc[UR4][R2.64], R12 ;  /* 0x0000000c02007986 */ /* 0x0003e8000c101b04 */
.L_x_3:
[----:B------:R-:W-:Y:S05]  /*0920*/  @P0 EXIT ;  /* 0x000000000000094d */ /* 0x000fea0003800000 */
[----:B------:R-:W3:Y:S01]  /*0930*/  LDC.64 R4, c[0x0][0x380] ;  /* 0x0000e000ff047b82 */ /* 0x000ee20000000a00 */
[----:B--2---:R-:W-:Y:S01]  /*0940*/  IADD3 R15, PT, PT, R8, R9, RZ ;  /* 0x00000009080f7210 */ /* 0x004fe20007ffe0ff */
[----:B------:R-:W-:-:S06]  /*0950*/  IMAD R7, R9, R0, R7 ;  /* 0x0000000009077224 */ /* 0x000fcc00078e0207 */
[----:B-1----:R-:W1:Y:S01]  /*0960*/  LDC.64 R10, c[0x0][0x388] ;  /* 0x0000e200ff0a7b82 */ /* 0x002e620000000a00 */
[----:B---3--:R-:W-:-:S06]  /*0970*/  IMAD.WIDE.U32 R4, R15, 0x8, R4 ;  /* 0x000000080f047825 */ /* 0x008fcc00078e0004 */
[----:B------:R-:W2:Y:S01]  /*0980*/  LDG.E.64 R4, desc[UR4][R4.64] ;  /* 0x0000000404047981 */ /* 0x000ea2000c1e1b00 */
[----:B-1----:R-:W-:-:S06]  /*0990*/  IMAD.WIDE R6, R7, 0x8, R10 ;  /* 0x0000000807067825 */ /* 0x002fcc00078e020a */
[----:B------:R-:W2:Y:S02]  /*09a0*/  LDG.E.64 R6, desc[UR4][R6.64] ;  /* 0x0000000406067981 */ /* 0x000ea4000c1e1b00 */
[----:B--2---:R-:W-:-:S07]  /*09b0*/  DFMA R12, R4, R6, R12 ;  /* 0x00000006040c722b */ /* 0x004fce000000000c */
[----:B------:R-:W-:Y:S01]  /*09c0*/  STG.E.64 desc[UR4][R2.64], R12 ;  /* 0x0000000c02007986 */ /* 0x000fe2000c101b04 */
[----:B------:R-:W-:Y:S05]  /*09d0*/  EXIT ;  /* 0x000000000000794d */ /* 0x000fea0003800000 */
.L_x_4:
[----:B------:R-:W-:-:S00]  /*09e0*/  BRA `(.L_x_4) ;  /* 0xfffffffc00fc7947 */ /* 0x000fc0000383ffff */
[----:B------:R-:W-:-:S00]  /*09f0*/  NOP ;  /* 0x0000000000007918 */ /* 0x000fc00000000000 */
        /* <DEDUP_REMOVED lines=8> */
.L_x_5:


//--------------------- .nv.shared.reserved.0     --------------------------
	.section	.nv.shared.reserved.0,"aw",@nobits
	.weak		__nv_reservedSMEM_offset_0_alias
	.size		__nv_reservedSMEM_offset_0_alias, 0, 64
	.other		__nv_reservedSMEM_offset_0_alias,@"STO_CUDA_RESERVED_SHARED STV_DEFAULT"
__nv_reservedSMEM_offset_0_alias:
	.zero		0
	.zero		64


//--------------------- .nv.constant0._Z4gemmPdS_S_iiii --------------------------
	.section	.nv.constant0._Z4gemmPdS_S_iiii,"a",@progbits
	.sectionflags	@""
	.align	4
.nv.constant0._Z4gemmPdS_S_iiii:
	.zero		936


//--------------------- SYMBOLS --------------------------

	.type		.nv.reservedSmem.offset0,@object
	.size		.nv.reservedSmem.offset0,0x4
